	.headerflags	@"EF_CUDA_TEXMODE_UNIFIED EF_CUDA_64BIT_ADDRESS EF_CUDA_ACCELERATORS EF_CUDA_SM90 EF_CUDA_VIRTUAL_SM(EF_CUDA_SM90)"
	.elftype	@"ET_EXEC"


//--------------------- .nv.info                  --------------------------
	.section	.nv.info,"",@"SHT_CUDA_INFO"
	.align	4


	//----- nvinfo : EIATTR_REGCOUNT
	.align		4
        /*0000*/ 	.byte	0x04, 0x2f
        /*0002*/ 	.short	(.L_1 - .L_0)
	.align		4
.L_0:
        /*0004*/ 	.word	index@(triton_poi_fused_cat_93)
        /*0008*/ 	.word	0x00000012


	//----- nvinfo : EIATTR_MIN_STACK_SIZE
	.align		4
.L_1:
        /*000c*/ 	.byte	0x04, 0x12
        /*000e*/ 	.short	(.L_3 - .L_2)
	.align		4
.L_2:
        /*0010*/ 	.word	index@(triton_poi_fused_cat_93)
        /*0014*/ 	.word	0x00000000


	//----- nvinfo : EIATTR_FRAME_SIZE
	.align		4
.L_3:
        /*0018*/ 	.byte	0x04, 0x11
        /*001a*/ 	.short	(.L_5 - .L_4)
	.align		4
.L_4:
        /*001c*/ 	.word	index@(triton_poi_fused_cat_93)
        /*0020*/ 	.word	0x00000000


	//----- nvinfo : EIATTR_MIN_STACK_SIZE
	.align		4
.L_5:
        /*0024*/ 	.byte	0x04, 0x12
        /*0026*/ 	.short	(.L_7 - .L_6)
	.align		4
.L_6:
        /*0028*/ 	.word	index@(triton_poi_fused_cat_93)
        /*002c*/ 	.word	0x00000000
.L_7:


//--------------------- .nv.info.triton_poi_fused_cat_93 --------------------------
	.section	.nv.info.triton_poi_fused_cat_93,"",@"SHT_CUDA_INFO"
	.sectionflags	@""
	.align	4


	//----- nvinfo : EIATTR_CUDA_API_VERSION
	.align		4
        /*0000*/ 	.byte	0x04, 0x37
        /*0002*/ 	.short	(.L_9 - .L_8)
.L_8:
        /*0004*/ 	.word	0x0000007c


	//----- nvinfo : EIATTR_KPARAM_INFO
	.align		4
.L_9:
        /*0008*/ 	.byte	0x04, 0x17
        /*000a*/ 	.short	(.L_11 - .L_10)
.L_10:
        /*000c*/ 	.word	0x00000000
        /*0010*/ 	.short	0x0004
        /*0012*/ 	.short	0x0020
        /*0014*/ 	.byte	0x00, 0xf0, 0x11, 0x00


	//----- nvinfo : EIATTR_KPARAM_INFO
	.align		4
.L_11:
        /*0018*/ 	.byte	0x04, 0x17
        /*001a*/ 	.short	(.L_13 - .L_12)
.L_12:
        /*001c*/ 	.word	0x00000000
        /*0020*/ 	.short	0x0003
        /*0022*/ 	.short	0x0018
        /*0024*/ 	.byte	0x00, 0xf4, 0x21, 0x00


	//----- nvinfo : EIATTR_KPARAM_INFO
	.align		4
.L_13:
        /*0028*/ 	.byte	0x04, 0x17
        /*002a*/ 	.short	(.L_15 - .L_14)
.L_14:
        /*002c*/ 	.word	0x00000000
        /*0030*/ 	.short	0x0002
        /*0032*/ 	.short	0x0010
        /*0034*/ 	.byte	0x00, 0xf4, 0x21, 0x00


	//----- nvinfo : EIATTR_KPARAM_INFO
	.align		4
.L_15:
        /*0038*/ 	.byte	0x04, 0x17
        /*003a*/ 	.short	(.L_17 - .L_16)
.L_16:
        /*003c*/ 	.word	0x00000000
        /*0040*/ 	.short	0x0001
        /*0042*/ 	.short	0x0008
        /*0044*/ 	.byte	0x00, 0xf4, 0x21, 0x00


	//----- nvinfo : EIATTR_KPARAM_INFO
	.align		4
.L_17:
        /*0048*/ 	.byte	0x04, 0x17
        /*004a*/ 	.short	(.L_19 - .L_18)
.L_18:
        /*004c*/ 	.word	0x00000000
        /*0050*/ 	.short	0x0000
        /*0052*/ 	.short	0x0000
        /*0054*/ 	.byte	0x00, 0xf4, 0x21, 0x00


	//----- nvinfo : EIATTR_SPARSE_MMA_MASK
	.align		4
.L_19:
        /*0058*/ 	.byte	0x03, 0x50
        /*005a*/ 	.short	0x0000


	//----- nvinfo : EIATTR_MAXREG_COUNT
	.align		4
        /*005c*/ 	.byte	0x03, 0x1b
        /*005e*/ 	.short	0x00ff


	//----- nvinfo : EIATTR_EXIT_INSTR_OFFSETS
	.align		4
        /*0060*/ 	.byte	0x04, 0x1c
        /*0062*/ 	.short	(.L_21 - .L_20)


	//   ....[0]....
.L_20:
        /*0064*/ 	.word	0x000001c0


	//   ....[1]....
        /*0068*/ 	.word	0x000001e0


	//----- nvinfo : EIATTR_REQNTID
	.align		4
.L_21:
        /*006c*/ 	.byte	0x04, 0x10
        /*006e*/ 	.short	(.L_23 - .L_22)
.L_22:
        /*0070*/ 	.word	0x00000080
        /*0074*/ 	.word	0x00000001
        /*0078*/ 	.word	0x00000001


	//----- nvinfo : EIATTR_CBANK_PARAM_SIZE
	.align		4
.L_23:
        /*007c*/ 	.byte	0x03, 0x19
        /*007e*/ 	.short	0x0024


	//----- nvinfo : EIATTR_PARAM_CBANK
	.align		4
        /*0080*/ 	.byte	0x04, 0x0a
        /*0082*/ 	.short	(.L_25 - .L_24)
	.align		4
.L_24:
        /*0084*/ 	.word	index@(.nv.constant0.triton_poi_fused_cat_93)
        /*0088*/ 	.short	0x0210
        /*008a*/ 	.short	0x0024


	//----- nvinfo : EIATTR_SW_WAR
	.align		4
.L_25:
        /*008c*/ 	.byte	0x04, 0x36
        /*008e*/ 	.short	(.L_27 - .L_26)
.L_26:
        /*0090*/ 	.word	0x00000008
.L_27:


//--------------------- .nv.callgraph             --------------------------
	.section	.nv.callgraph,"",@"SHT_CUDA_CALLGRAPH"
	.align	4
	.sectionentsize	8
	.align		4
        /*0000*/ 	.word	0x00000000
	.align		4
        /*0004*/ 	.word	0xffffffff
	.align		4
        /*0008*/ 	.word	0x00000000
	.align		4
        /*000c*/ 	.word	0xfffffffe
	.align		4
        /*0010*/ 	.word	0x00000000
	.align		4
        /*0014*/ 	.word	0xfffffffd
	.align		4
        /*0018*/ 	.word	0x00000000
	.align		4
        /*001c*/ 	.word	0xfffffffc


//--------------------- .text.triton_poi_fused_cat_93 --------------------------
	.section	.text.triton_poi_fused_cat_93,"ax",@progbits
	.align	128
        .global         triton_poi_fused_cat_93
        .type           triton_poi_fused_cat_93,@function
        .size           triton_poi_fused_cat_93,(.L_x_1 - triton_poi_fused_cat_93)
        .other          triton_poi_fused_cat_93,@"STO_CUDA_ENTRY STV_DEFAULT"
triton_poi_fused_cat_93:
.text.triton_poi_fused_cat_93:
[----:B------:R-:W0:Y:S01]  /*0000*/  LDC R1, c[0x0][0x28] ;  /* 0x00000a00ff017b82 */ /* 0x000e220000000800 */
[----:B------:R-:W1:Y:S07]  /*0010*/  S2R R0, SR_TID.X ;  /* 0x0000000000007919 */ /* 0x000e6e0000002100 */
[----:B------:R-:W2:Y:S01]  /*0020*/  LDC.64 R4, c[0x0][0x210] ;  /* 0x00008400ff047b82 */ /* 0x000ea20000000a00 */
[----:B------:R-:W-:Y:S01]  /*0030*/  CS2R R2, SRZ ;  /* 0x0000000000027805 */ /* 0x000fe2000001ff00 */
[----:B------:R-:W-:Y:S01]  /*0040*/  ULDC.64 UR4, c[0x0][0x208] ;  /* 0x0000820000047ab9 */ /* 0x000fe20000000a00 */
[----:B------:R-:W3:Y:S05]  /*0050*/  S2R R13, SR_CTAID.X ;  /* 0x00000000000d7919 */ /* 0x000eea0000002500 */
[----:B------:R-:W4:Y:S08]  /*0060*/  LDC.64 R6, c[0x0][0x218] ;  /* 0x00008600ff067b82 */ /* 0x000f300000000a00 */
[----:B------:R-:W5:Y:S08]  /*0070*/  LDC.64 R8, c[0x0][0x220] ;  /* 0x00008800ff087b82 */ /* 0x000f700000000a00 */
[----:B------:R-:W4:Y:S01]  /*0080*/  LDC.64 R10, c[0x0][0x228] ;  /* 0x00008a00ff0a7b82 */ /* 0x000f220000000a00 */
[----:B-1----:R-:W-:-:S05]  /*0090*/  IMAD.SHL.U32 R0, R0, 0x2, RZ ;  /* 0x0000000200007824 */ /* 0x002fca00078e00ff */
[----:B------:R-:W-:-:S04]  /*00a0*/  LOP3.LUT R0, R0, 0xfe, RZ, 0xc0, !PT ;  /* 0x000000fe00007812 */ /* 0x000fc800078ec0ff */
[----:B---3--:R-:W-:-:S04]  /*00b0*/  LEA R13, R13, R0, 0x8 ;  /* 0x000000000d0d7211 */ /* 0x008fc800078e40ff */
[C---:B------:R-:W-:Y:S01]  /*00c0*/  ISETP.GE.AND P0, PT, R13.reuse, 0x200, PT ;  /* 0x000002000d00780c */ /* 0x040fe20003f06270 */
[----:B--2---:R-:W-:-:S12]  /*00d0*/  IMAD.WIDE R4, R13, 0x4, R4 ;  /* 0x000000040d047825 */ /* 0x004fd800078e0204 */
[----:B------:R4:W2:Y:S01]  /*00e0*/  @!P0 LDG.E.64 R2, desc[UR4][R4.64] ;  /* 0x0000000404028981 */ /* 0x0008a2000c1e1b00 */
[----:B------:R-:W-:-:S04]  /*00f0*/  SHF.R.S32.HI R0, RZ, 0x1f, R13 ;  /* 0x0000001fff007819 */ /* 0x000fc8000001140d */
[----:B------:R-:W-:-:S04]  /*0100*/  LEA.HI R0, R0, R13, RZ, 0x7 ;  /* 0x0000000d00007211 */ /* 0x000fc800078f38ff */
[----:B------:R-:W-:Y:S02]  /*0110*/  LOP3.LUT R12, R0, 0xffffff80, RZ, 0xc0, !PT ;  /* 0xffffff80000c7812 */ /* 0x000fe400078ec0ff */
[----:B------:R-:W-:-:S03]  /*0120*/  SHF.R.S32.HI R0, RZ, 0x7, R0 ;  /* 0x00000007ff007819 */ /* 0x000fc60000011400 */
[----:B------:R-:W-:-:S04]  /*0130*/  IMAD.IADD R13, R13, 0x1, -R12 ;  /* 0x000000010d0d7824 */ /* 0x000fc800078e0a0c */
[----:B------:R-:W-:-:S04]  /*0140*/  IMAD R13, R0, 0xf00, R13 ;  /* 0x00000f00000d7824 */ /* 0x000fc800078e020d */
[----:B----4-:R-:W-:Y:S01]  /*0150*/  IMAD.WIDE R4, R13, 0x4, R6 ;  /* 0x000000040d047825 */ /* 0x010fe200078e0206 */
[----:B------:R-:W-:-:S05]  /*0160*/  IADD3 R15, R12, R13, RZ ;  /* 0x0000000d0c0f7210 */ /* 0x000fca0007ffe0ff */
[----:B-----5:R-:W-:-:S04]  /*0170*/  IMAD.WIDE R6, R15, 0x4, R8 ;  /* 0x000000040f067825 */ /* 0x020fc800078e0208 */
[----:B------:R-:W-:-:S04]  /*0180*/  IMAD.IADD R9, R12, 0x1, R15 ;  /* 0x000000010c097824 */ /* 0x000fc800078e020f */
[----:B0-----:R-:W-:Y:S01]  /*0190*/  IMAD.WIDE R8, R9, 0x4, R10 ;  /* 0x0000000409087825 */ /* 0x001fe200078e020a */
[----:B--2---:R0:W-:Y:S04]  /*01a0*/  @!P0 STG.E.64 desc[UR4][R4.64], R2 ;  /* 0x0000000204008986 */ /* 0x0041e8000c101b04 */
[----:B------:R0:W-:Y:S02]  /*01b0*/  @!P0 STG.E.64 desc[UR4][R6.64], R2 ;  /* 0x0000000206008986 */ /* 0x0001e4000c101b04 */
[----:B0-----:R-:W-:Y:S05]  /*01c0*/  @P0 EXIT ;  /* 0x000000000000094d */ /* 0x001fea0003800000 */
[----:B------:R-:W-:Y:S01]  /*01d0*/  STG.E.64 desc[UR4][R8.64], R2 ;  /* 0x0000000208007986 */ /* 0x000fe2000c101b04 */
[----:B------:R-:W-:Y:S05]  /*01e0*/  EXIT ;  /* 0x000000000000794d */ /* 0x000fea0003800000 */
.L_x_0:
[----:B------:R-:W-:-:S00]  /*01f0*/  BRA `(.L_x_0) ;  /* 0xfffffffc00fc7947 */ /* 0x000fc0000383ffff */
[----:B------:R-:W-:-:S00]  /*0200*/  NOP ;  /* 0x0000000000007918 */ /* 0x000fc00000000000 */
[----:B------:R-:W-:-:S00]  /*0210*/  NOP ;  /* 0x0000000000007918 */ /* 0x000fc00000000000 */
[----:B------:R-:W-:-:S00]  /*0220*/  NOP ;  /* 0x0000000000007918 */ /* 0x000fc00000000000 */
[----:B------:R-:W-:-:S00]  /*0230*/  NOP ;  /* 0x0000000000007918 */ /* 0x000fc00000000000 */
[----:B------:R-:W-:-:S00]  /*0240*/  NOP ;  /* 0x0000000000007918 */ /* 0x000fc00000000000 */
[----:B------:R-:W-:-:S00]  /*0250*/  NOP ;  /* 0x0000000000007918 */ /* 0x000fc00000000000 */
[----:B------:R-:W-:-:S00]  /*0260*/  NOP ;  /* 0x0000000000007918 */ /* 0x000fc00000000000 */
[----:B------:R-:W-:-:S00]  /*0270*/  NOP ;  /* 0x0000000000007918 */ /* 0x000fc00000000000 */
.L_x_1:


//--------------------- .nv.constant0.triton_poi_fused_cat_93 --------------------------
	.section	.nv.constant0.triton_poi_fused_cat_93,"a",@progbits
	.sectionflags	@""
	.align	4
.nv.constant0.triton_poi_fused_cat_93:
	.zero		564
